	.headerflags	@"EF_CUDA_TEXMODE_UNIFIED EF_CUDA_64BIT_ADDRESS EF_CUDA_ACCELERATORS EF_CUDA_SM90 EF_CUDA_VIRTUAL_SM(EF_CUDA_SM90)"
	.elftype	@"ET_EXEC"


//--------------------- .nv.info                  --------------------------
	.section	.nv.info,"",@"SHT_CUDA_INFO"
	.align	4


	//----- nvinfo : EIATTR_REGCOUNT
	.align		4
        /*0000*/ 	.byte	0x04, 0x2f
        /*0002*/ 	.short	(.L_1 - .L_0)
	.align		4
.L_0:
        /*0004*/ 	.word	index@(triton_poi_fused_convolution_relu_threshold_backward_22)
        /*0008*/ 	.word	0x0000000e


	//----- nvinfo : EIATTR_MIN_STACK_SIZE
	.align		4
.L_1:
        /*000c*/ 	.byte	0x04, 0x12
        /*000e*/ 	.short	(.L_3 - .L_2)
	.align		4
.L_2:
        /*0010*/ 	.word	index@(triton_poi_fused_convolution_relu_threshold_backward_22)
        /*0014*/ 	.word	0x00000000


	//----- nvinfo : EIATTR_FRAME_SIZE
	.align		4
.L_3:
        /*0018*/ 	.byte	0x04, 0x11
        /*001a*/ 	.short	(.L_5 - .L_4)
	.align		4
.L_4:
        /*001c*/ 	.word	index@(triton_poi_fused_convolution_relu_threshold_backward_22)
        /*0020*/ 	.word	0x00000000


	//----- nvinfo : EIATTR_MIN_STACK_SIZE
	.align		4
.L_5:
        /*0024*/ 	.byte	0x04, 0x12
        /*0026*/ 	.short	(.L_7 - .L_6)
	.align		4
.L_6:
        /*0028*/ 	.word	index@(triton_poi_fused_convolution_relu_threshold_backward_22)
        /*002c*/ 	.word	0x00000000
.L_7:


//--------------------- .nv.info.triton_poi_fused_convolution_relu_threshold_backward_22 --------------------------
	.section	.nv.info.triton_poi_fused_convolution_relu_threshold_backward_22,"",@"SHT_CUDA_INFO"
	.sectionflags	@""
	.align	4


	//----- nvinfo : EIATTR_CUDA_API_VERSION
	.align		4
        /*0000*/ 	.byte	0x04, 0x37
        /*0002*/ 	.short	(.L_9 - .L_8)
.L_8:
        /*0004*/ 	.word	0x0000007c


	//----- nvinfo : EIATTR_KPARAM_INFO
	.align		4
.L_9:
        /*0008*/ 	.byte	0x04, 0x17
        /*000a*/ 	.short	(.L_11 - .L_10)
.L_10:
        /*000c*/ 	.word	0x00000000
        /*0010*/ 	.short	0x0003
        /*0012*/ 	.short	0x0018
        /*0014*/ 	.byte	0x00, 0xf0, 0x11, 0x00


	//----- nvinfo : EIATTR_KPARAM_INFO
	.align		4
.L_11:
        /*0018*/ 	.byte	0x04, 0x17
        /*001a*/ 	.short	(.L_13 - .L_12)
.L_12:
        /*001c*/ 	.word	0x00000000
        /*0020*/ 	.short	0x0002
        /*0022*/ 	.short	0x0010
        /*0024*/ 	.byte	0x00, 0xf4, 0x21, 0x00


	//----- nvinfo : EIATTR_KPARAM_INFO
	.align		4
.L_13:
        /*0028*/ 	.byte	0x04, 0x17
        /*002a*/ 	.short	(.L_15 - .L_14)
.L_14:
        /*002c*/ 	.word	0x00000000
        /*0030*/ 	.short	0x0001
        /*0032*/ 	.short	0x0008
        /*0034*/ 	.byte	0x00, 0xf4, 0x21, 0x00


	//----- nvinfo : EIATTR_KPARAM_INFO
	.align		4
.L_15:
        /*0038*/ 	.byte	0x04, 0x17
        /*003a*/ 	.short	(.L_17 - .L_16)
.L_16:
        /*003c*/ 	.word	0x00000000
        /*0040*/ 	.short	0x0000
        /*0042*/ 	.short	0x0000
        /*0044*/ 	.byte	0x00, 0xf4, 0x21, 0x00


	//----- nvinfo : EIATTR_SPARSE_MMA_MASK
	.align		4
.L_17:
        /*0048*/ 	.byte	0x03, 0x50
        /*004a*/ 	.short	0x0000


	//----- nvinfo : EIATTR_MAXREG_COUNT
	.align		4
        /*004c*/ 	.byte	0x03, 0x1b
        /*004e*/ 	.short	0x00ff


	//----- nvinfo : EIATTR_EXIT_INSTR_OFFSETS
	.align		4
        /*0050*/ 	.byte	0x04, 0x1c
        /*0052*/ 	.short	(.L_19 - .L_18)


	//   ....[0]....
.L_18:
        /*0054*/ 	.word	0x00000230


	//   ....[1]....
        /*0058*/ 	.word	0x00000250


	//----- nvinfo : EIATTR_REQNTID
	.align		4
.L_19:
        /*005c*/ 	.byte	0x04, 0x10
        /*005e*/ 	.short	(.L_21 - .L_20)
.L_20:
        /*0060*/ 	.word	0x00000080
        /*0064*/ 	.word	0x00000001
        /*0068*/ 	.word	0x00000001


	//----- nvinfo : EIATTR_CBANK_PARAM_SIZE
	.align		4
.L_21:
        /*006c*/ 	.byte	0x03, 0x19
        /*006e*/ 	.short	0x001c


	//----- nvinfo : EIATTR_PARAM_CBANK
	.align		4
        /*0070*/ 	.byte	0x04, 0x0a
        /*0072*/ 	.short	(.L_23 - .L_22)
	.align		4
.L_22:
        /*0074*/ 	.word	index@(.nv.constant0.triton_poi_fused_convolution_relu_threshold_backward_22)
        /*0078*/ 	.short	0x0210
        /*007a*/ 	.short	0x001c


	//----- nvinfo : EIATTR_SW_WAR
	.align		4
.L_23:
        /*007c*/ 	.byte	0x04, 0x36
        /*007e*/ 	.short	(.L_25 - .L_24)
.L_24:
        /*0080*/ 	.word	0x00000008
.L_25:


//--------------------- .nv.callgraph             --------------------------
	.section	.nv.callgraph,"",@"SHT_CUDA_CALLGRAPH"
	.align	4
	.sectionentsize	8
	.align		4
        /*0000*/ 	.word	0x00000000
	.align		4
        /*0004*/ 	.word	0xffffffff
	.align		4
        /*0008*/ 	.word	0x00000000
	.align		4
        /*000c*/ 	.word	0xfffffffe
	.align		4
        /*0010*/ 	.word	0x00000000
	.align		4
        /*0014*/ 	.word	0xfffffffd
	.align		4
        /*0018*/ 	.word	0x00000000
	.align		4
        /*001c*/ 	.word	0xfffffffc


//--------------------- .text.triton_poi_fused_convolution_relu_threshold_backward_22 --------------------------
	.section	.text.triton_poi_fused_convolution_relu_threshold_backward_22,"ax",@progbits
	.align	128
        .global         triton_poi_fused_convolution_relu_threshold_backward_22
        .type           triton_poi_fused_convolution_relu_threshold_backward_22,@function
        .size           triton_poi_fused_convolution_relu_threshold_backward_22,(.L_x_1 - triton_poi_fused_convolution_relu_threshold_backward_22)
        .other          triton_poi_fused_convolution_relu_threshold_backward_22,@"STO_CUDA_ENTRY STV_DEFAULT"
triton_poi_fused_convolution_relu_threshold_backward_22:
.text.triton_poi_fused_convolution_relu_threshold_backward_22:
[----:B------:R-:W0:Y:S02]  /*0000*/  LDC R1, c[0x0][0x28] ;  /* 0x00000a00ff017b82 */ /* 0x000e240000000800 */
[----:B------:R-:W1:Y:S01]  /*0010*/  S2R R0, SR_TID.X ;  /* 0x0000000000007919 */ /* 0x000e620000002100 */
[----:B------:R-:W2:Y:S01]  /*0020*/  LDC.64 R4, c[0x0][0x218] ;  /* 0x00008600ff047b82 */ /* 0x000ea20000000a00 */
[----:B------:R-:W-:Y:S01]  /*0030*/  CS2R R10, SRZ ;  /* 0x00000000000a7805 */ /* 0x000fe2000001ff00 */
[----:B------:R-:W-:Y:S01]  /*0040*/  ULDC.64 UR4, c[0x0][0x208] ;  /* 0x0000820000047ab9 */ /* 0x000fe20000000a00 */
[----:B------:R-:W3:Y:S01]  /*0050*/  S2R R7, SR_CTAID.X ;  /* 0x0000000000077919 */ /* 0x000ee20000002500 */
[----:B------:R-:W-:-:S04]  /*0060*/  ULDC.64 UR6, c[0x0][0x220] ;  /* 0x0000880000067ab9 */ /* 0x000fc80000000a00 */
[----:B------:R-:W4:Y:S01]  /*0070*/  LDC.64 R2, c[0x0][0x210] ;  /* 0x00008400ff027b82 */ /* 0x000f220000000a00 */
[----:B-1----:R-:W-:Y:S01]  /*0080*/  IMAD.SHL.U32 R0, R0, 0x2, RZ ;  /* 0x0000000200007824 */ /* 0x002fe200078e00ff */
[----:B---3--:R-:W-:-:S04]  /*0090*/  SHF.R.S32.HI R6, RZ, 0x17, R7 ;  /* 0x00000017ff067819 */ /* 0x008fc80000011407 */
[----:B------:R-:W-:-:S05]  /*00a0*/  LOP3.LUT R0, R0, 0xfe, RZ, 0xc0, !PT ;  /* 0x000000fe00007812 */ /* 0x000fca00078ec0ff */
[----:B------:R-:W-:Y:S01]  /*00b0*/  IMAD R7, R7, 0x100, R0 ;  /* 0x0000010007077824 */ /* 0x000fe200078e0200 */
[----:B------:R-:W-:-:S03]  /*00c0*/  SGXT R0, R6, 0x1 ;  /* 0x000000010600781a */ /* 0x000fc60000000200 */
[C---:B----4-:R-:W-:Y:S01]  /*00d0*/  IMAD.WIDE R2, R7.reuse, 0x4, R2 ;  /* 0x0000000407027825 */ /* 0x050fe200078e0202 */
[----:B------:R-:W-:Y:S02]  /*00e0*/  LEA.HI R0, R0, R7, RZ, 0x8 ;  /* 0x0000000700007211 */ /* 0x000fe400078f40ff */
[----:B------:R-:W-:Y:S02]  /*00f0*/  ISETP.GE.AND P0, PT, R7, 0xc400, PT ;  /* 0x0000c4000700780c */ /* 0x000fe40003f06270 */
[----:B------:R-:W-:-:S05]  /*0100*/  LOP3.LUT R0, R0, 0xffffff00, RZ, 0xc0, !PT ;  /* 0xffffff0000007812 */ /* 0x000fca00078ec0ff */
[----:B------:R-:W-:-:S04]  /*0110*/  IMAD.IADD R9, R7, 0x1, -R0 ;  /* 0x0000000107097824 */ /* 0x000fc800078e0a00 */
[----:B--2---:R-:W-:Y:S01]  /*0120*/  IMAD.WIDE R4, R9, 0x4, R4 ;  /* 0x0000000409047825 */ /* 0x004fe200078e0204 */
[----:B------:R-:W-:-:S04]  /*0130*/  CS2R R8, SRZ ;  /* 0x0000000000087805 */ /* 0x000fc8000001ff00 */
[----:B------:R-:W2:Y:S04]  /*0140*/  @!P0 LDG.E.EL.64 R10, desc[UR4][R4.64] ;  /* 0x00000004040a8981 */ /* 0x000ea8000c2e1b00 */
[----:B------:R1:W2:Y:S02]  /*0150*/  @!P0 LDG.E.64 R8, desc[UR4][R2.64] ;  /* 0x0000000402088981 */ /* 0x0002a4000c1e1b00 */
[----:B-1----:R-:W-:-:S04]  /*0160*/  IADD3 R2, P3, R7, UR6, RZ ;  /* 0x0000000607027c10 */ /* 0x002fc8000ff7e0ff */
[----:B------:R-:W-:Y:S02]  /*0170*/  LEA.HI.X.SX32 R3, R7, UR7, 0x1, P3 ;  /* 0x0000000707037c11 */ /* 0x000fe400098f0eff */
[----:B--2---:R-:W-:Y:S01]  /*0180*/  FSETP.GEU.AND P2, PT, R8, -R10, PT ;  /* 0x8000000a0800720b */ /* 0x004fe20003f4e000 */
[----:B------:R-:W-:Y:S01]  /*0190*/  FADD R8, R10, R8 ;  /* 0x000000080a087221 */ /* 0x000fe20000000000 */
[----:B------:R-:W-:Y:S01]  /*01a0*/  FADD R0, R11, R9 ;  /* 0x000000090b007221 */ /* 0x000fe20000000000 */
[----:B------:R-:W-:-:S03]  /*01b0*/  FSETP.GEU.AND P1, PT, R9, -R11, PT ;  /* 0x8000000b0900720b */ /* 0x000fc60003f2e000 */
[----:B------:R-:W-:Y:S02]  /*01c0*/  FSEL R8, R8, RZ, P2 ;  /* 0x000000ff08087208 */ /* 0x000fe40001000000 */
[----:B------:R-:W-:Y:S02]  /*01d0*/  FSEL R0, R0, RZ, P1 ;  /* 0x000000ff00007208 */ /* 0x000fe40000800000 */
[----:B------:R-:W-:Y:S02]  /*01e0*/  FSETP.GTU.AND P2, PT, R8, RZ, PT ;  /* 0x000000ff0800720b */ /* 0x000fe40003f4c000 */
[----:B------:R-:W-:Y:S02]  /*01f0*/  FSETP.GTU.AND P1, PT, R0, RZ, PT ;  /* 0x000000ff0000720b */ /* 0x000fe40003f2c000 */
[----:B------:R-:W-:Y:S02]  /*0200*/  SEL R0, RZ, 0x1, P2 ;  /* 0x00000001ff007807 */ /* 0x000fe40001000000 */
[----:B------:R-:W-:-:S05]  /*0210*/  SEL R5, RZ, 0x100, P1 ;  /* 0x00000100ff057807 */ /* 0x000fca0000800000 */
[----:B------:R-:W-:Y:S01]  /*0220*/  IMAD.IADD R5, R0, 0x1, R5 ;  /* 0x0000000100057824 */ /* 0x000fe200078e0205 */
[----:B------:R-:W-:Y:S06]  /*0230*/  @P0 EXIT ;  /* 0x000000000000094d */ /* 0x000fec0003800000 */
[----:B------:R-:W-:Y:S01]  /*0240*/  STG.E.U16 desc[UR4][R2.64], R5 ;  /* 0x0000000502007986 */ /* 0x000fe2000c101504 */
[----:B------:R-:W-:Y:S05]  /*0250*/  EXIT ;  /* 0x000000000000794d */ /* 0x000fea0003800000 */
.L_x_0:
[----:B------:R-:W-:-:S00]  /*0260*/  BRA `(.L_x_0) ;  /* 0xfffffffc00fc7947 */ /* 0x000fc0000383ffff */
[----:B------:R-:W-:-:S00]  /*0270*/  NOP ;  /* 0x0000000000007918 */ /* 0x000fc00000000000 */
        /* <DEDUP_REMOVED lines=8> */
.L_x_1:


//--------------------- .nv.constant0.triton_poi_fused_convolution_relu_threshold_backward_22 --------------------------
	.section	.nv.constant0.triton_poi_fused_convolution_relu_threshold_backward_22,"a",@progbits
	.sectionflags	@""
	.align	4
.nv.constant0.triton_poi_fused_convolution_relu_threshold_backward_22:
	.zero		556
